//
// Generated by NVIDIA NVVM Compiler
//
// Compiler Build ID: CL-36424714
// Cuda compilation tools, release 13.0, V13.0.88
// Based on NVVM 20.0.0
//

.version 9.0
.target sm_100
.address_size 64

	// .globl	_Z15resizedClsScorePKfS0_Pfi

.visible .entry _Z15resizedClsScorePKfS0_Pfi(
	.param .u64 .ptr .align 1 _Z15resizedClsScorePKfS0_Pfi_param_0,
	.param .u64 .ptr .align 1 _Z15resizedClsScorePKfS0_Pfi_param_1,
	.param .u64 .ptr .align 1 _Z15resizedClsScorePKfS0_Pfi_param_2,
	.param .u32 _Z15resizedClsScorePKfS0_Pfi_param_3
)
{
	.reg .pred 	%p<3>;
	.reg .b32 	%r<7>;
	.reg .b32 	%f<4>;
	.reg .b64 	%rd<14>;

	ld.param.u64 	%rd2, [_Z15resizedClsScorePKfS0_Pfi_param_0];
	ld.param.u64 	%rd3, [_Z15resizedClsScorePKfS0_Pfi_param_1];
	ld.param.u64 	%rd4, [_Z15resizedClsScorePKfS0_Pfi_param_2];
	ld.param.u32 	%r2, [_Z15resizedClsScorePKfS0_Pfi_param_3];
	cvta.to.global.u64 	%rd1, %rd4;
	mov.u32 	%r3, %ctaid.x;
	mov.u32 	%r4, %ntid.x;
	mov.u32 	%r5, %tid.x;
	mad.lo.s32 	%r1, %r3, %r4, %r5;
	setp.ge.s32 	%p1, %r1, %r2;
	@%p1 bra 	$L__BB0_4;
	cvta.to.global.u64 	%rd5, %rd2;
	mul.wide.s32 	%rd6, %r1, 4;
	add.s64 	%rd7, %rd5, %rd6;
	ld.global.f32 	%f1, [%rd7];
	setp.neu.f32 	%p2, %f1, 0fBF800000;
	@%p2 bra 	$L__BB0_3;
	add.s64 	%rd13, %rd1, %rd6;
	mov.b32 	%r6, -1082130432;
	st.global.u32 	[%rd13], %r6;
	bra.uni 	$L__BB0_4;
$L__BB0_3:
	cvta.to.global.u64 	%rd8, %rd3;
	add.s64 	%rd10, %rd8, %rd6;
	ld.global.f32 	%f2, [%rd10];
	mul.f32 	%f3, %f1, %f2;
	add.s64 	%rd11, %rd1, %rd6;
	st.global.f32 	[%rd11], %f3;
$L__BB0_4:
	ret;

}


// ===== COMPILED SASS (sm_100) =====

	.target	sm_100

	.elftype	@"ET_EXEC"


//--------------------- .note.nv.tkinfo           --------------------------
	.section	.note.nv.tkinfo,"",@"SHT_NOTE"
	.sectionflags	@"SHF_NOTE_NV_TKINFO"
	.tkinfo
        /*0018*/ 	.word	0x00000002
        /*0030*/ 	.string	""
        /*0030*/ 	.string	"ptxas"
        /*0030*/ 	.string	"Cuda compilation tools, release 13.0, V13.0.88"
        /*0030*/ 	.string	"Build cuda_13.0.r13.0/compiler.36424714_0"
        /*0030*/ 	.string	"-arch sm_100 -m 64 "



//--------------------- .note.nv.cuinfo           --------------------------
	.section	.note.nv.cuinfo,"",@"SHT_NOTE"
	.sectionflags	@"SHF_NOTE_NV_CUINFO"
        /*0018*/ 	.short	0x0002
        /*001a*/ 	.short	0x0064
        /*001c*/ 	.short	0x0082
	.zero		2


//--------------------- .nv.info                  --------------------------
	.section	.nv.info,"",@"SHT_CUDA_INFO"
	.align	4


	//----- nvinfo : EIATTR_REGCOUNT
	.align		4
        /*0000*/ 	.byte	0x04, 0x2f
        /*0002*/ 	.short	(.L_1 - .L_0)
	.align		4
.L_0:
        /*0004*/ 	.word	index@(_Z15resizedClsScorePKfS0_Pfi)
        /*0008*/ 	.word	0x0000000c


	//----- nvinfo : EIATTR_FRAME_SIZE
	.align		4
.L_1:
        /*000c*/ 	.byte	0x04, 0x11
        /*000e*/ 	.short	(.L_3 - .L_2)
	.align		4
.L_2:
        /*0010*/ 	.word	index@(_Z15resizedClsScorePKfS0_Pfi)
        /*0014*/ 	.word	0x00000000


	//----- nvinfo : EIATTR_MIN_STACK_SIZE
	.align		4
.L_3:
        /*0018*/ 	.byte	0x04, 0x12
        /*001a*/ 	.short	(.L_5 - .L_4)
	.align		4
.L_4:
        /*001c*/ 	.word	index@(_Z15resizedClsScorePKfS0_Pfi)
        /*0020*/ 	.word	0x00000000
.L_5:


//--------------------- .nv.compat                --------------------------
	.section	.nv.compat,"",@"SHT_CUDA_COMPAT_INFO"
	.align	4
        /*0000*/ 	.byte	0x02, 0x09, 0x00, 0x00, 0x02, 0x02, 0x01, 0x00, 0x02, 0x05, 0x05, 0x00, 0x03, 0x07, 0x01, 0x01
        /*0010*/ 	.byte	0x02, 0x03, 0x00, 0x00, 0x02, 0x06, 0x01, 0x00, 0x04, 0x0b, 0x08, 0x00, 0x01, 0x00, 0x00, 0x00
        /*0020*/ 	.byte	0x00, 0x00, 0x00, 0x00


//--------------------- .nv.info._Z15resizedClsScorePKfS0_Pfi --------------------------
	.section	.nv.info._Z15resizedClsScorePKfS0_Pfi,"",@"SHT_CUDA_INFO"
	.sectionflags	@""
	.align	4


	//----- nvinfo : EIATTR_CUDA_API_VERSION
	.align		4
        /*0000*/ 	.byte	0x04, 0x37
        /*0002*/ 	.short	(.L_7 - .L_6)
.L_6:
        /*0004*/ 	.word	0x00000082


	//----- nvinfo : EIATTR_KPARAM_INFO
	.align		4
.L_7:
        /*0008*/ 	.byte	0x04, 0x17
        /*000a*/ 	.short	(.L_9 - .L_8)
.L_8:
        /*000c*/ 	.word	0x00000000
        /*0010*/ 	.short	0x0003
        /*0012*/ 	.short	0x0018
        /*0014*/ 	.byte	0x00, 0xf0, 0x11, 0x00


	//----- nvinfo : EIATTR_KPARAM_INFO
	.align		4
.L_9:
        /*0018*/ 	.byte	0x04, 0x17
        /*001a*/ 	.short	(.L_11 - .L_10)
.L_10:
        /*001c*/ 	.word	0x00000000
        /*0020*/ 	.short	0x0002
        /*0022*/ 	.short	0x0010
        /*0024*/ 	.byte	0x00, 0xf5, 0x21, 0x00


	//----- nvinfo : EIATTR_KPARAM_INFO
	.align		4
.L_11:
        /*0028*/ 	.byte	0x04, 0x17
        /*002a*/ 	.short	(.L_13 - .L_12)
.L_12:
        /*002c*/ 	.word	0x00000000
        /*0030*/ 	.short	0x0001
        /*0032*/ 	.short	0x0008
        /*0034*/ 	.byte	0x00, 0xf5, 0x21, 0x00


	//----- nvinfo : EIATTR_KPARAM_INFO
	.align		4
.L_13:
        /*0038*/ 	.byte	0x04, 0x17
        /*003a*/ 	.short	(.L_15 - .L_14)
.L_14:
        /*003c*/ 	.word	0x00000000
        /*0040*/ 	.short	0x0000
        /*0042*/ 	.short	0x0000
        /*0044*/ 	.byte	0x00, 0xf5, 0x21, 0x00


	//----- nvinfo : EIATTR_SPARSE_MMA_MASK
	.align		4
.L_15:
        /*0048*/ 	.byte	0x03, 0x50
        /*004a*/ 	.short	0x0000


	//----- nvinfo : EIATTR_MAXREG_COUNT
	.align		4
        /*004c*/ 	.byte	0x03, 0x1b
        /*004e*/ 	.short	0x00ff


	//----- nvinfo : EIATTR_MERCURY_ISA_VERSION
	.align		4
        /*0050*/ 	.byte	0x03, 0x5f
        /*0052*/ 	.short	0x0101


	//----- nvinfo : EIATTR_VRC_CTA_INIT_COUNT
	.align		4
        /*0054*/ 	.byte	0x02, 0x4a
	.zero		1
	.zero		1


	//----- nvinfo : EIATTR_EXIT_INSTR_OFFSETS
	.align		4
        /*0058*/ 	.byte	0x04, 0x1c
        /*005a*/ 	.short	(.L_17 - .L_16)


	//   ....[0]....
.L_16:
        /*005c*/ 	.word	0x00000070


	//   ....[1]....
        /*0060*/ 	.word	0x00000110


	//   ....[2]....
        /*0064*/ 	.word	0x00000190


	//----- nvinfo : EIATTR_CBANK_PARAM_SIZE
	.align		4
.L_17:
        /*0068*/ 	.byte	0x03, 0x19
        /*006a*/ 	.short	0x001c


	//----- nvinfo : EIATTR_PARAM_CBANK
	.align		4
        /*006c*/ 	.byte	0x04, 0x0a
        /*006e*/ 	.short	(.L_19 - .L_18)
	.align		4
.L_18:
        /*0070*/ 	.word	index@(.nv.constant0._Z15resizedClsScorePKfS0_Pfi)
        /*0074*/ 	.short	0x0380
        /*0076*/ 	.short	0x001c


	//----- nvinfo : EIATTR_SW_WAR
	.align		4
.L_19:
        /*0078*/ 	.byte	0x04, 0x36
        /*007a*/ 	.short	(.L_21 - .L_20)
.L_20:
        /*007c*/ 	.word	0x00000008
.L_21:


//--------------------- .nv.callgraph             --------------------------
	.section	.nv.callgraph,"",@"SHT_CUDA_CALLGRAPH"
	.align	4
	.sectionentsize	8
	.align		4
        /*0000*/ 	.word	0x00000000
	.align		4
        /*0004*/ 	.word	0xffffffff
	.align		4
        /*0008*/ 	.word	0x00000000
	.align		4
        /*000c*/ 	.word	0xfffffffe
	.align		4
        /*0010*/ 	.word	0x00000000
	.align		4
        /*0014*/ 	.word	0xfffffffd
	.align		4
        /*0018*/ 	.word	0x00000000
	.align		4
        /*001c*/ 	.word	0xfffffffc


//--------------------- .text._Z15resizedClsScorePKfS0_Pfi --------------------------
	.section	.text._Z15resizedClsScorePKfS0_Pfi,"ax",@progbits
	.align	128
        .global         _Z15resizedClsScorePKfS0_Pfi
        .type           _Z15resizedClsScorePKfS0_Pfi,@function
        .size           _Z15resizedClsScorePKfS0_Pfi,(.L_x_1 - _Z15resizedClsScorePKfS0_Pfi)
        .other          _Z15resizedClsScorePKfS0_Pfi,@"STO_CUDA_ENTRY STV_DEFAULT"
_Z15resizedClsScorePKfS0_Pfi:
.text._Z15resizedClsScorePKfS0_Pfi:
[----:B------:R-:W-:Y:S01]  /*0000*/  LDC R1, c[0x0][0x37c] ;  /* 0x0000df00ff017b82 */ /* 0x000fe20000000800 */
[----:B------:R-:W0:Y:S07]  /*0010*/  S2R R0, SR_TID.X ;  /* 0x0000000000007919 */ /* 0x000e2e0000002100 */
[----:B------:R-:W0:Y:S01]  /*0020*/  S2UR UR4, SR_CTAID.X ;  /* 0x00000000000479c3 */ /* 0x000e220000002500 */
[----:B------:R-:W1:Y:S07]  /*0030*/  LDCU UR5, c[0x0][0x398] ;  /* 0x00007300ff0577ac */ /* 0x000e6e0008000800 */
[----:B------:R-:W0:Y:S02]  /*0040*/  LDC R7, c[0x0][0x360] ;  /* 0x0000d800ff077b82 */ /* 0x000e240000000800 */
[----:B0-----:R-:W-:-:S05]  /*0050*/  IMAD R7, R7, UR4, R0 ;  /* 0x0000000407077c24 */ /* 0x001fca000f8e0200 */
[----:B-1----:R-:W-:-:S13]  /*0060*/  ISETP.GE.AND P0, PT, R7, UR5, PT ;  /* 0x0000000507007c0c */ /* 0x002fda000bf06270 */
[----:B------:R-:W-:Y:S05]  /*0070*/  @P0 EXIT ;  /* 0x000000000000094d */ /* 0x000fea0003800000 */
[----:B------:R-:W0:Y:S01]  /*0080*/  LDC.64 R2, c[0x0][0x380] ;  /* 0x0000e000ff027b82 */ /* 0x000e220000000a00 */
[----:B------:R-:W1:Y:S01]  /*0090*/  LDCU.64 UR4, c[0x0][0x358] ;  /* 0x00006b00ff0477ac */ /* 0x000e620008000a00 */
[----:B0-----:R-:W-:-:S05]  /*00a0*/  IMAD.WIDE R2, R7, 0x4, R2 ;  /* 0x0000000407027825 */ /* 0x001fca00078e0202 */
[----:B-1----:R-:W2:Y:S02]  /*00b0*/  LDG.E R0, desc[UR4][R2.64] ;  /* 0x0000000402007981 */ /* 0x002ea4000c1e1900 */
[----:B--2---:R-:W-:-:S13]  /*00c0*/  FSETP.NEU.AND P0, PT, R0, -1, PT ;  /* 0xbf8000000000780b */ /* 0x004fda0003f0d000 */
[----:B------:R-:W0:Y:S01]  /*00d0*/  @!P0 LDC.64 R4, c[0x0][0x390] ;  /* 0x0000e400ff048b82 */ /* 0x000e220000000a00 */
[----:B------:R-:W-:Y:S01]  /*00e0*/  @!P0 MOV R9, 0xbf800000 ;  /* 0xbf80000000098802 */ /* 0x000fe20000000f00 */
[----:B0-----:R-:W-:-:S05]  /*00f0*/  @!P0 IMAD.WIDE R4, R7, 0x4, R4 ;  /* 0x0000000407048825 */ /* 0x001fca00078e0204 */
[----:B------:R0:W-:Y:S01]  /*0100*/  @!P0 STG.E desc[UR4][R4.64], R9 ;  /* 0x0000000904008986 */ /* 0x0001e2000c101904 */
[----:B------:R-:W-:Y:S05]  /*0110*/  @!P0 EXIT ;  /* 0x000000000000894d */ /* 0x000fea0003800000 */
[----:B------:R-:W1:Y:S08]  /*0120*/  LDC.64 R2, c[0x0][0x388] ;  /* 0x0000e200ff027b82 */ /* 0x000e700000000a00 */
[----:B0-----:R-:W0:Y:S01]  /*0130*/  LDC.64 R4, c[0x0][0x390] ;  /* 0x0000e400ff047b82 */ /* 0x001e220000000a00 */
[----:B-1----:R-:W-:-:S06]  /*0140*/  IMAD.WIDE R2, R7, 0x4, R2 ;  /* 0x0000000407027825 */ /* 0x002fcc00078e0202 */
[----:B------:R-:W2:Y:S01]  /*0150*/  LDG.E R3, desc[UR4][R2.64] ;  /* 0x0000000402037981 */ /* 0x000ea2000c1e1900 */
[----:B0-----:R-:W-:-:S04]  /*0160*/  IMAD.WIDE R4, R7, 0x4, R4 ;  /* 0x0000000407047825 */ /* 0x001fc800078e0204 */
[----:B--2---:R-:W-:-:S05]  /*0170*/  FMUL R7, R0, R3 ;  /* 0x0000000300077220 */ /* 0x004fca0000400000 */
[----:B------:R-:W-:Y:S01]  /*0180*/  STG.E desc[UR4][R4.64], R7 ;  /* 0x0000000704007986 */ /* 0x000fe2000c101904 */
[----:B------:R-:W-:Y:S05]  /*0190*/  EXIT ;  /* 0x000000000000794d */ /* 0x000fea0003800000 */
.L_x_0:
[----:B------:R-:W-:-:S00]  /*01a0*/  BRA `(.L_x_0) ;  /* 0xfffffffc00fc7947 */ /* 0x000fc0000383ffff */
[----:B------:R-:W-:-:S00]  /*01b0*/  NOP ;  /* 0x0000000000007918 */ /* 0x000fc00000000000 */
        /* <DEDUP_REMOVED lines=12> */
.L_x_1:


//--------------------- .nv.shared.reserved.0     --------------------------
	.section	.nv.shared.reserved.0,"aw",@nobits
	.weak		__nv_reservedSMEM_offset_0_alias
	.size		__nv_reservedSMEM_offset_0_alias, 0, 64
	.other		__nv_reservedSMEM_offset_0_alias,@"STO_CUDA_RESERVED_SHARED STV_DEFAULT"
__nv_reservedSMEM_offset_0_alias:
	.zero		0
	.zero		64


//--------------------- .nv.constant0._Z15resizedClsScorePKfS0_Pfi --------------------------
	.section	.nv.constant0._Z15resizedClsScorePKfS0_Pfi,"a",@progbits
	.sectionflags	@""
	.align	4
.nv.constant0._Z15resizedClsScorePKfS0_Pfi:
	.zero		924


//--------------------- SYMBOLS --------------------------

	.type		.nv.reservedSmem.offset0,@object
	.size		.nv.reservedSmem.offset0,0x4
